	.headerflags	@"EF_CUDA_TEXMODE_UNIFIED EF_CUDA_64BIT_ADDRESS EF_CUDA_ACCELERATORS EF_CUDA_SM90 EF_CUDA_VIRTUAL_SM(EF_CUDA_SM90)"
	.elftype	@"ET_EXEC"


//--------------------- .nv.info                  --------------------------
	.section	.nv.info,"",@"SHT_CUDA_INFO"
	.align	4


	//----- nvinfo : EIATTR_REGCOUNT
	.align		4
        /*0000*/ 	.byte	0x04, 0x2f
        /*0002*/ 	.short	(.L_3 - .L_2)
	.align		4
.L_2:
        /*0004*/ 	.word	index@(triton_poi_fused_cat_12)
        /*0008*/ 	.word	0x0000001c


	//----- nvinfo : EIATTR_MIN_STACK_SIZE
	.align		4
.L_3:
        /*000c*/ 	.byte	0x04, 0x12
        /*000e*/ 	.short	(.L_5 - .L_4)
	.align		4
.L_4:
        /*0010*/ 	.word	index@(triton_poi_fused_cat_12)
        /*0014*/ 	.word	0x00000000


	//----- nvinfo : EIATTR_FRAME_SIZE
	.align		4
.L_5:
        /*0018*/ 	.byte	0x04, 0x11
        /*001a*/ 	.short	(.L_7 - .L_6)
	.align		4
.L_6:
        /*001c*/ 	.word	index@(triton_poi_fused_cat_12)
        /*0020*/ 	.word	0x00000000


	//----- nvinfo : EIATTR_MIN_STACK_SIZE
	.align		4
.L_7:
        /*0024*/ 	.byte	0x04, 0x12
        /*0026*/ 	.short	(.L_9 - .L_8)
	.align		4
.L_8:
        /*0028*/ 	.word	index@(triton_poi_fused_cat_12)
        /*002c*/ 	.word	0x00000000
.L_9:


//--------------------- .nv.info.triton_poi_fused_cat_12 --------------------------
	.section	.nv.info.triton_poi_fused_cat_12,"",@"SHT_CUDA_INFO"
	.sectionflags	@""
	.align	4


	//----- nvinfo : EIATTR_CUDA_API_VERSION
	.align		4
        /*0000*/ 	.byte	0x04, 0x37
        /*0002*/ 	.short	(.L_11 - .L_10)
.L_10:
        /*0004*/ 	.word	0x0000007c


	//----- nvinfo : EIATTR_KPARAM_INFO
	.align		4
.L_11:
        /*0008*/ 	.byte	0x04, 0x17
        /*000a*/ 	.short	(.L_13 - .L_12)
.L_12:
        /*000c*/ 	.word	0x00000000
        /*0010*/ 	.short	0x0008
        /*0012*/ 	.short	0x0040
        /*0014*/ 	.byte	0x00, 0xf0, 0x11, 0x00


	//----- nvinfo : EIATTR_KPARAM_INFO
	.align		4
.L_13:
        /*0018*/ 	.byte	0x04, 0x17
        /*001a*/ 	.short	(.L_15 - .L_14)
.L_14:
        /*001c*/ 	.word	0x00000000
        /*0020*/ 	.short	0x0007
        /*0022*/ 	.short	0x0038
        /*0024*/ 	.byte	0x00, 0xf4, 0x21, 0x00


	//----- nvinfo : EIATTR_KPARAM_INFO
	.align		4
.L_15:
        /*0028*/ 	.byte	0x04, 0x17
        /*002a*/ 	.short	(.L_17 - .L_16)
.L_16:
        /*002c*/ 	.word	0x00000000
        /*0030*/ 	.short	0x0006
        /*0032*/ 	.short	0x0030
        /*0034*/ 	.byte	0x00, 0xf4, 0x21, 0x00


	//----- nvinfo : EIATTR_KPARAM_INFO
	.align		4
.L_17:
        /*0038*/ 	.byte	0x04, 0x17
        /*003a*/ 	.short	(.L_19 - .L_18)
.L_18:
        /*003c*/ 	.word	0x00000000
        /*0040*/ 	.short	0x0005
        /*0042*/ 	.short	0x0028
        /*0044*/ 	.byte	0x00, 0xf4, 0x21, 0x00


	//----- nvinfo : EIATTR_KPARAM_INFO
	.align		4
.L_19:
        /*0048*/ 	.byte	0x04, 0x17
        /*004a*/ 	.short	(.L_21 - .L_20)
.L_20:
        /*004c*/ 	.word	0x00000000
        /*0050*/ 	.short	0x0004
        /*0052*/ 	.short	0x0020
        /*0054*/ 	.byte	0x00, 0xf4, 0x21, 0x00


	//----- nvinfo : EIATTR_KPARAM_INFO
	.align		4
.L_21:
        /*0058*/ 	.byte	0x04, 0x17
        /*005a*/ 	.short	(.L_23 - .L_22)
.L_22:
        /*005c*/ 	.word	0x00000000
        /*0060*/ 	.short	0x0003
        /*0062*/ 	.short	0x0018
        /*0064*/ 	.byte	0x00, 0xf4, 0x21, 0x00


	//----- nvinfo : EIATTR_KPARAM_INFO
	.align		4
.L_23:
        /*0068*/ 	.byte	0x04, 0x17
        /*006a*/ 	.short	(.L_25 - .L_24)
.L_24:
        /*006c*/ 	.word	0x00000000
        /*0070*/ 	.short	0x0002
        /*0072*/ 	.short	0x0010
        /*0074*/ 	.byte	0x00, 0xf4, 0x21, 0x00


	//----- nvinfo : EIATTR_KPARAM_INFO
	.align		4
.L_25:
        /*0078*/ 	.byte	0x04, 0x17
        /*007a*/ 	.short	(.L_27 - .L_26)
.L_26:
        /*007c*/ 	.word	0x00000000
        /*0080*/ 	.short	0x0001
        /*0082*/ 	.short	0x0008
        /*0084*/ 	.byte	0x00, 0xf4, 0x21, 0x00


	//----- nvinfo : EIATTR_KPARAM_INFO
	.align		4
.L_27:
        /*0088*/ 	.byte	0x04, 0x17
        /*008a*/ 	.short	(.L_29 - .L_28)
.L_28:
        /*008c*/ 	.word	0x00000000
        /*0090*/ 	.short	0x0000
        /*0092*/ 	.short	0x0000
        /*0094*/ 	.byte	0x00, 0xf4, 0x21, 0x00


	//----- nvinfo : EIATTR_SPARSE_MMA_MASK
	.align		4
.L_29:
        /*0098*/ 	.byte	0x03, 0x50
        /*009a*/ 	.short	0x0000


	//----- nvinfo : EIATTR_MAXREG_COUNT
	.align		4
        /*009c*/ 	.byte	0x03, 0x1b
        /*009e*/ 	.short	0x00ff


	//----- nvinfo : EIATTR_EXIT_INSTR_OFFSETS
	.align		4
        /*00a0*/ 	.byte	0x04, 0x1c
        /*00a2*/ 	.short	(.L_31 - .L_30)


	//   ....[0]....
.L_30:
        /*00a4*/ 	.word	0x00000960


	//----- nvinfo : EIATTR_REQNTID
	.align		4
.L_31:
        /*00a8*/ 	.byte	0x04, 0x10
        /*00aa*/ 	.short	(.L_33 - .L_32)
.L_32:
        /*00ac*/ 	.word	0x00000100
        /*00b0*/ 	.word	0x00000001
        /*00b4*/ 	.word	0x00000001


	//----- nvinfo : EIATTR_CBANK_PARAM_SIZE
	.align		4
.L_33:
        /*00b8*/ 	.byte	0x03, 0x19
        /*00ba*/ 	.short	0x0044


	//----- nvinfo : EIATTR_PARAM_CBANK
	.align		4
        /*00bc*/ 	.byte	0x04, 0x0a
        /*00be*/ 	.short	(.L_35 - .L_34)
	.align		4
.L_34:
        /*00c0*/ 	.word	index@(.nv.constant0.triton_poi_fused_cat_12)
        /*00c4*/ 	.short	0x0210
        /*00c6*/ 	.short	0x0044


	//----- nvinfo : EIATTR_SW_WAR
	.align		4
.L_35:
        /*00c8*/ 	.byte	0x04, 0x36
        /*00ca*/ 	.short	(.L_37 - .L_36)
.L_36:
        /*00cc*/ 	.word	0x00000008
.L_37:


//--------------------- .nv.callgraph             --------------------------
	.section	.nv.callgraph,"",@"SHT_CUDA_CALLGRAPH"
	.align	4
	.sectionentsize	8
	.align		4
        /*0000*/ 	.word	0x00000000
	.align		4
        /*0004*/ 	.word	0xffffffff
	.align		4
        /*0008*/ 	.word	0x00000000
	.align		4
        /*000c*/ 	.word	0xfffffffe
	.align		4
        /*0010*/ 	.word	0x00000000
	.align		4
        /*0014*/ 	.word	0xfffffffd
	.align		4
        /*0018*/ 	.word	0x00000000
	.align		4
        /*001c*/ 	.word	0xfffffffc


//--------------------- .nv.constant4             --------------------------
	.section	.nv.constant4,"a",@progbits
	.align	8
	.align		8
.nv.constant4:
        /*0000*/ 	.dword	_$_str
	.align		8
        /*0008*/ 	.dword	_$_str_$_2


//--------------------- .text.triton_poi_fused_cat_12 --------------------------
	.section	.text.triton_poi_fused_cat_12,"ax",@progbits
	.align	128
        .global         triton_poi_fused_cat_12
        .type           triton_poi_fused_cat_12,@function
        .size           triton_poi_fused_cat_12,(.L_x_1 - triton_poi_fused_cat_12)
        .other          triton_poi_fused_cat_12,@"STO_CUDA_ENTRY STV_DEFAULT"
triton_poi_fused_cat_12:
.text.triton_poi_fused_cat_12:
[----:B------:R-:W-:Y:S01]  /*0000*/  LDC R1, c[0x0][0x28] ;  /* 0x00000a00ff017b82 */ /* 0x000fe20000000800 */
[----:B------:R-:W1:Y:S01]  /*0010*/  S2R R0, SR_TID.X ;  /* 0x0000000000007919 */ /* 0x000e620000002100 */
[----:B------:R-:W-:Y:S01]  /*0020*/  CS2R R8, SRZ ;  /* 0x0000000000087805 */ /* 0x000fe2000001ff00 */
[----:B------:R-:W-:-:S05]  /*0030*/  ULDC.64 UR4, c[0x0][0x208] ;  /* 0x0000820000047ab9 */ /* 0x000fca0000000a00 */
[----:B------:R-:W2:Y:S01]  /*0040*/  LDC.64 R16, c[0x0][0x228] ;  /* 0x00008a00ff107b82 */ /* 0x000ea20000000a00 */
[----:B------:R-:W3:Y:S01]  /*0050*/  S2R R3, SR_CTAID.X ;  /* 0x0000000000037919 */ /* 0x000ee20000002500 */
[----:B------:R-:W-:Y:S01]  /*0060*/  IMAD.MOV.U32 R14, RZ, RZ, RZ ;  /* 0x000000ffff0e7224 */ /* 0x000fe200078e00ff */
[----:B------:R-:W-:Y:S01]  /*0070*/  ULDC.64 UR6, c[0x0][0x218] ;  /* 0x0000860000067ab9 */ /* 0x000fe20000000a00 */
[----:B-1----:R-:W-:-:S05]  /*0080*/  IMAD.SHL.U32 R0, R0, 0x2, RZ ;  /* 0x0000000200007824 */ /* 0x002fca00078e00ff */
[----:B------:R-:W-:-:S05]  /*0090*/  LOP3.LUT R0, R0, 0x1fe, RZ, 0xc0, !PT ;  /* 0x000001fe00007812 */ /* 0x000fca00078ec0ff */
[----:B---3--:R-:W-:Y:S02]  /*00a0*/  IMAD R12, R3, 0x200, R0 ;  /* 0x00000200030c7824 */ /* 0x008fe400078e0200 */
[----:B------:R-:W1:Y:S03]  /*00b0*/  LDC.64 R2, c[0x0][0x210] ;  /* 0x00008400ff027b82 */ /* 0x000e660000000a00 */
[----:B------:R-:W-:-:S04]  /*00c0*/  SHF.R.S32.HI R5, RZ, 0x1f, R12 ;  /* 0x0000001fff057819 */ /* 0x000fc8000001140c */
[CC--:B------:R-:W-:Y:S02]  /*00d0*/  LEA.HI R15, R5.reuse, R12.reuse, RZ, 0xc ;  /* 0x0000000c050f7211 */ /* 0x0c0fe400078f60ff */
[----:B------:R-:W-:Y:S02]  /*00e0*/  LEA.HI R4, R5, R12, RZ, 0x6 ;  /* 0x0000000c05047211 */ /* 0x000fe400078f30ff */
[----:B------:R-:W-:Y:S02]  /*00f0*/  SHF.R.S32.HI R13, RZ, 0xc, R15 ;  /* 0x0000000cff0d7819 */ /* 0x000fe4000001140f */
[----:B------:R-:W-:Y:S02]  /*0100*/  SHF.R.S32.HI R6, RZ, 0x6, R4 ;  /* 0x00000006ff067819 */ /* 0x000fe40000011404 */
[----:B------:R-:W-:Y:S01]  /*0110*/  LOP3.LUT R7, R4, 0xffffffc0, RZ, 0xc0, !PT ;  /* 0xffffffc004077812 */ /* 0x000fe200078ec0ff */
[----:B------:R-:W-:-:S04]  /*0120*/  IMAD.HI R0, R13, 0x2aaaaaab, RZ ;  /* 0x2aaaaaab0d007827 */ /* 0x000fc800078e02ff */
[----:B------:R-:W-:Y:S01]  /*0130*/  IMAD.IADD R7, R12, 0x1, -R7 ;  /* 0x000000010c077824 */ /* 0x000fe200078e0a07 */
[----:B------:R-:W-:-:S04]  /*0140*/  SHF.R.U32.HI R5, RZ, 0x1f, R0 ;  /* 0x0000001fff057819 */ /* 0x000fc80000011600 */
[----:B------:R-:W-:Y:S02]  /*0150*/  LEA.HI R0, R0, R5, RZ, 0x1b ;  /* 0x0000000500007211 */ /* 0x000fe400078fd8ff */
[----:B------:R-:W-:-:S03]  /*0160*/  LEA.HI R5, R6, R6, RZ, 0x6 ;  /* 0x0000000606057211 */ /* 0x000fc600078f30ff */
[----:B------:R-:W-:Y:S01]  /*0170*/  IMAD R13, R0, -0xc0, R13 ;  /* 0xffffff40000d7824 */ /* 0x000fe200078e020d */
[----:B------:R-:W-:-:S04]  /*0180*/  LOP3.LUT R5, R5, 0xffffffc0, RZ, 0xc0, !PT ;  /* 0xffffffc005057812 */ /* 0x000fc800078ec0ff */
[----:B------:R-:W-:Y:S01]  /*0190*/  ISETP.GE.AND P1, PT, R13, 0x80, PT ;  /* 0x000000800d00780c */ /* 0x000fe20003f26270 */
[----:B------:R-:W-:-:S04]  /*01a0*/  IMAD.IADD R5, R6, 0x1, -R5 ;  /* 0x0000000106057824 */ /* 0x000fc800078e0a05 */
[----:B-1----:R-:W-:Y:S01]  /*01b0*/  IMAD.WIDE R10, R5, 0x8, R2 ;  /* 0x00000008050a7825 */ /* 0x002fe200078e0202 */
[----:B------:R-:W-:-:S03]  /*01c0*/  CS2R R4, SRZ ;  /* 0x0000000000047805 */ /* 0x000fc6000001ff00 */
[----:B------:R-:W-:-:S04]  /*01d0*/  IMAD.WIDE R2, R7, 0x8, R2 ;  /* 0x0000000807027825 */ /* 0x000fc800078e0202 */
[----:B------:R-:W3:Y:S01]  /*01e0*/  @!P1 LDG.E.EL.64 R8, desc[UR4][R10.64] ;  /* 0x000000040a089981 */ /* 0x000ee2000c2e1b00 */
[----:B------:R-:W-:-:S06]  /*01f0*/  CS2R R6, SRZ ;  /* 0x0000000000067805 */ /* 0x000fcc000001ff00 */
[----:B------:R-:W4:Y:S01]  /*0200*/  @!P1 LDG.E.EL.128 R4, desc[UR4][R2.64] ;  /* 0x0000000402049981 */ /* 0x000f22000c2e1d00 */
[----:B------:R-:W-:Y:S02]  /*0210*/  IMAD.MOV.U32 R0, RZ, RZ, RZ ;  /* 0x000000ffff007224 */ /* 0x000fe400078e00ff */
[----:B--2---:R-:W-:-:S05]  /*0220*/  IMAD.WIDE R16, R13, 0x4, R16 ;  /* 0x000000040d107825 */ /* 0x004fca00078e0210 */
[----:B------:R-:W2:Y:S04]  /*0230*/  @!P1 LDG.E.EL R0, desc[UR4][R16.64] ;  /* 0x0000000410009981 */ /* 0x000ea8000c2e1900 */
[----:B------:R1:W5:Y:S02]  /*0240*/  @!P1 LDG.E.EL R14, desc[UR4][R16.64] ;  /* 0x00000004100e9981 */ /* 0x000364000c2e1900 */
[----:B-1----:R-:W-:Y:S01]  /*0250*/  IMAD.SHL.U32 R17, R13, 0x400, RZ ;  /* 0x000004000d117824 */ /* 0x002fe200078e00ff */
[----:B------:R-:W-:Y:S01]  /*0260*/  LOP3.LUT R15, R15, 0xfffff000, RZ, 0xc0, !PT ;  /* 0xfffff0000f0f7812 */ /* 0x000fe200078ec0ff */
[----:B------:R-:W-:-:S04]  /*0270*/  IMAD.MOV.U32 R22, RZ, RZ, RZ ;  /* 0x000000ffff167224 */ /* 0x000fc800078e00ff */
[----:B------:R-:W-:Y:S01]  /*0280*/  IMAD.IADD R15, R12, 0x1, -R15 ;  /* 0x000000010c0f7824 */ /* 0x000fe200078e0a0f */
[----:B---3--:R-:W-:-:S04]  /*0290*/  SEL R18, R9, RZ, !P1 ;  /* 0x000000ff09127207 */ /* 0x008fc80004800000 */
[----:B------:R-:W-:Y:S02]  /*02a0*/  SHF.R.U32.HI R9, RZ, 0x1a, R18 ;  /* 0x0000001aff097819 */ /* 0x000fe40000011612 */
[----:B------:R-:W-:Y:S02]  /*02b0*/  SEL R11, R8, RZ, !P1 ;  /* 0x000000ff080b7207 */ /* 0x000fe40004800000 */
[----:B------:R-:W-:Y:S02]  /*02c0*/  LOP3.LUT R8, R9, 0x20, RZ, 0xc0, !PT ;  /* 0x0000002009087812 */ /* 0x000fe400078ec0ff */
[----:B----4-:R-:W-:Y:S02]  /*02d0*/  SEL R2, R4, RZ, !P1 ;  /* 0x000000ff04027207 */ /* 0x010fe40004800000 */
[----:B------:R-:W-:Y:S02]  /*02e0*/  IADD3 R20, P0, R8, R11, RZ ;  /* 0x0000000b08147210 */ /* 0x000fe40007f1e0ff */
[----:B------:R-:W-:Y:S01]  /*02f0*/  SEL R11, R5, RZ, !P1 ;  /* 0x000000ff050b7207 */ /* 0x000fe20004800000 */
[----:B------:R-:W1:Y:S01]  /*0300*/  LDC.64 R8, c[0x0][0x220] ;  /* 0x00008800ff087b82 */ /* 0x000e620000000a00 */
[----:B------:R-:W-:-:S02]  /*0310*/  LEA R3, P2, R2, UR6, 0x2 ;  /* 0x0000000602037c11 */ /* 0x000fc4000f8410ff */
[----:B------:R-:W-:Y:S02]  /*0320*/  SEL R4, R6, RZ, !P1 ;  /* 0x000000ff06047207 */ /* 0x000fe40004800000 */
[--C-:B------:R-:W-:Y:S01]  /*0330*/  SHF.R.U32.HI R6, RZ, 0x18, R11.reuse ;  /* 0x00000018ff067819 */ /* 0x100fe2000001160b */
[----:B------:R-:W-:Y:S01]  /*0340*/  IMAD.X R19, RZ, RZ, R18, P0 ;  /* 0x000000ffff137224 */ /* 0x000fe200000e0612 */
[----:B------:R-:W-:Y:S01]  /*0350*/  SEL R5, R7, RZ, !P1 ;  /* 0x000000ff07057207 */ /* 0x000fe20004800000 */
[----:B------:R-:W-:Y:S01]  /*0360*/  IMAD.SHL.U32 R7, R20, 0x80, RZ ;  /* 0x0000008014077824 */ /* 0x000fe200078e00ff */
[----:B------:R-:W-:Y:S01]  /*0370*/  LEA.HI.X R2, R2, UR7, R11, 0x2, P2 ;  /* 0x0000000702027c11 */ /* 0x000fe200090f140b */
[----:B------:R-:W-:Y:S01]  /*0380*/  IMAD.HI R18, R12, 0x2aaaaaab, RZ ;  /* 0x2aaaaaab0c127827 */ /* 0x000fe200078e02ff */
[----:B------:R-:W-:Y:S02]  /*0390*/  LEA R11, P0, R4, UR6, 0x2 ;  /* 0x00000006040b7c11 */ /* 0x000fe4000f8010ff */
[----:B------:R-:W-:-:S02]  /*03a0*/  LOP3.LUT R6, R6, 0x80, RZ, 0xc0, !PT ;  /* 0x0000008006067812 */ /* 0x000fc400078ec0ff */
[--C-:B------:R-:W-:Y:S02]  /*03b0*/  SHF.R.U32.HI R10, RZ, 0x18, R5.reuse ;  /* 0x00000018ff0a7819 */ /* 0x100fe40000011605 */
[----:B------:R-:W-:Y:S01]  /*03c0*/  LEA.HI.X R16, R4, UR7, R5, 0x2, P0 ;  /* 0x0000000704107c11 */ /* 0x000fe200080f1405 */
[----:B------:R-:W-:Y:S01]  /*03d0*/  ULDC.64 UR6, c[0x0][0x240] ;  /* 0x0000900000067ab9 */ /* 0x000fe20000000a00 */
[----:B------:R-:W-:Y:S01]  /*03e0*/  IADD3 R6, P0, P2, R7, R3, R6 ;  /* 0x0000000307067210 */ /* 0x000fe20007a1e006 */
[----:B------:R-:W3:Y:S01]  /*03f0*/  LDC.64 R4, c[0x0][0x230] ;  /* 0x00008c00ff047b82 */ /* 0x000ee20000000a00 */
[----:B------:R-:W-:Y:S02]  /*0400*/  LOP3.LUT R10, R10, 0x80, RZ, 0xc0, !PT ;  /* 0x000000800a0a7812 */ /* 0x000fe400078ec0ff */
[----:B------:R-:W-:Y:S02]  /*0410*/  SHF.R.U32.HI R3, RZ, 0x1f, R18 ;  /* 0x0000001fff037819 */ /* 0x000fe40000011612 */
[----:B------:R-:W-:-:S02]  /*0420*/  SHF.L.U64.HI R19, R20, 0x7, R19 ;  /* 0x0000000714137819 */ /* 0x000fc40000010213 */
[----:B------:R-:W-:Y:S02]  /*0430*/  IADD3 R10, P3, P4, R7, R11, R10 ;  /* 0x0000000b070a7210 */ /* 0x000fe40007c7e00a */
[C---:B------:R-:W-:Y:S02]  /*0440*/  IADD3.X R7, R19.reuse, R2, RZ, P0, P2 ;  /* 0x0000000213077210 */ /* 0x040fe400007e44ff */
[----:B------:R-:W-:Y:S02]  /*0450*/  LEA.HI.SX32 R18, R18, R3, 0xf ;  /* 0x0000000312127211 */ /* 0x000fe400078f7aff */
[----:B------:R-:W4:Y:S01]  /*0460*/  LDC.64 R2, c[0x0][0x238] ;  /* 0x00008e00ff027b82 */ /* 0x000f220000000a00 */
[----:B------:R-:W-:Y:S01]  /*0470*/  IADD3.X R11, R19, R16, RZ, P3, P4 ;  /* 0x00000010130b7210 */ /* 0x000fe20001fe84ff */
[----:B------:R-:W-:-:S04]  /*0480*/  IMAD.WIDE R6, R17, 0x4, R6 ;  /* 0x0000000411067825 */ /* 0x000fc800078e0206 */
[----:B------:R-:W-:Y:S02]  /*0490*/  IMAD.SHL.U32 R19, R18, 0x20000, RZ ;  /* 0x0002000012137824 */ /* 0x000fe400078e00ff */
[----:B------:R-:W-:Y:S01]  /*04a0*/  IMAD.WIDE R10, R17, 0x4, R10 ;  /* 0x00000004110a7825 */ /* 0x000fe200078e020a */
[----:B------:R-:W-:Y:S02]  /*04b0*/  CS2R R16, SRZ ;  /* 0x0000000000107805 */ /* 0x000fe4000001ff00 */
[----:B------:R-:W-:Y:S01]  /*04c0*/  CS2R R20, SRZ ;  /* 0x0000000000147805 */ /* 0x000fe2000001ff00 */
[----:B------:R-:W-:-:S04]  /*04d0*/  IMAD.WIDE R6, R19, 0x4, R6 ;  /* 0x0000000413067825 */ /* 0x000fc800078e0206 */
[----:B-1----:R-:W-:Y:S01]  /*04e0*/  IMAD.WIDE R8, R13, 0x4, R8 ;  /* 0x000000040d087825 */ /* 0x002fe200078e0208 */
[----:B------:R1:W5:Y:S03]  /*04f0*/  @!P1 LDG.E.EL R16, desc[UR4][R6.64] ;  /* 0x0000000406109981 */ /* 0x000366000c2e1900 */
[----:B------:R-:W-:Y:S01]  /*0500*/  IMAD.WIDE R10, R19, 0x4, R10 ;  /* 0x00000004130a7825 */ /* 0x000fe200078e020a */
[----:B------:R-:W5:Y:S03]  /*0510*/  @!P1 LDG.E.EL R17, desc[UR4][R8.64] ;  /* 0x0000000408119981 */ /* 0x000f66000c2e1900 */
[C---:B----4-:R-:W-:Y:S01]  /*0520*/  IMAD.WIDE R24, R13.reuse, 0x4, R2 ;  /* 0x000000040d187825 */ /* 0x050fe200078e0202 */
[----:B------:R-:W4:Y:S03]  /*0530*/  @!P1 LDG.E.EL R20, desc[UR4][R10.64] ;  /* 0x000000040a149981 */ /* 0x000f26000c2e1900 */
[----:B------:R-:W-:Y:S01]  /*0540*/  IMAD.SHL.U32 R18, R18, 0x40000, RZ ;  /* 0x0004000012127824 */ /* 0x000fe200078e00ff */
[----:B------:R-:W4:Y:S01]  /*0550*/  @!P1 LDG.E.EL R21, desc[UR4][R8.64] ;  /* 0x0000000408159981 */ /* 0x000f22000c2e1900 */
[----:B------:R-:W-:Y:S01]  /*0560*/  IMAD.SHL.U32 R2, R13, 0x1000, RZ ;  /* 0x000010000d027824 */ /* 0x000fe200078e00ff */
[----:B-1----:R-:W-:Y:S01]  /*0570*/  CS2R R6, SRZ ;  /* 0x0000000000067805 */ /* 0x002fe2000001ff00 */
[----:B------:R-:W-:-:S02]  /*0580*/  IMAD.MOV.U32 R19, RZ, RZ, RZ ;  /* 0x000000ffff137224 */ /* 0x000fc400078e00ff */
[C---:B---3--:R-:W-:Y:S01]  /*0590*/  IMAD.WIDE R4, R13.reuse, 0x4, R4 ;  /* 0x000000040d047825 */ /* 0x048fe200078e0204 */
[--C-:B------:R-:W-:Y:S02]  /*05a0*/  SHF.R.S32.HI R3, RZ, 0x1f, R18.reuse ;  /* 0x0000001fff037819 */ /* 0x100fe40000011412 */
[----:B------:R-:W-:Y:S01]  /*05b0*/  IADD3 R18, P2, P3, R2, R15, R18 ;  /* 0x0000000f02127210 */ /* 0x000fe20007b5e012 */
[----:B------:R-:W3:Y:S01]  /*05c0*/  @!P1 LDG.E.EL R6, desc[UR4][R24.64] ;  /* 0x0000000418069981 */ /* 0x000ee2000c2e1900 */
[----:B------:R-:W-:Y:S02]  /*05d0*/  SHF.R.S32.HI R15, RZ, 0x1f, R15 ;  /* 0x0000001fff0f7819 */ /* 0x000fe4000001140f */
[----:B------:R-:W-:Y:S01]  /*05e0*/  SHF.R.S32.HI R2, RZ, 0x1f, R2 ;  /* 0x0000001fff027819 */ /* 0x000fe20000011402 */
[----:B------:R-:W3:Y:S01]  /*05f0*/  @!P1 LDG.E.EL R19, desc[UR4][R4.64] ;  /* 0x0000000404139981 */ /* 0x000ee2000c2e1900 */
[----:B------:R-:W-:-:S03]  /*0600*/  ISETP.GT.AND P0, PT, R13, 0x7f, PT ;  /* 0x0000007f0d00780c */ /* 0x000fc60003f04270 */
[----:B------:R1:W3:Y:S01]  /*0610*/  @!P1 LDG.E.EL R22, desc[UR4][R4.64] ;  /* 0x0000000404169981 */ /* 0x0002e2000c2e1900 */
[----:B------:R-:W-:-:S03]  /*0620*/  IADD3.X R3, R2, R15, R3, P2, P3 ;  /* 0x0000000f02037210 */ /* 0x000fc600017e6403 */
[----:B------:R-:W3:Y:S01]  /*0630*/  @!P1 LDG.E.EL R7, desc[UR4][R24.64] ;  /* 0x0000000418079981 */ /* 0x000ee2000c2e1900 */
[----:B-1----:R-:W-:-:S04]  /*0640*/  LEA R4, P2, R18, UR6, 0x2 ;  /* 0x0000000612047c11 */ /* 0x002fc8000f8410ff */
[----:B------:R-:W-:Y:S02]  /*0650*/  LEA.HI.X R5, R18, UR7, R3, 0x2, P2 ;  /* 0x0000000712057c11 */ /* 0x000fe400090f1403 */
[----:B------:R-:W-:-:S06]  /*0660*/  CS2R R2, SRZ ;  /* 0x0000000000027805 */ /* 0x000fcc000001ff00 */
[----:B------:R1:W3:Y:S01]  /*0670*/  @P0 LDG.E.64 R2, desc[UR4][R4.64+-0x200000] ;  /* 0xe000000404020981 */ /* 0x0002e2000c1e1b00 */
[----:B--2---:R-:W-:Y:S02]  /*0680*/  SEL R0, R0, RZ, !P1 ;  /* 0x000000ff00007207 */ /* 0x004fe40004800000 */
[----:B-----5:R-:W-:-:S03]  /*0690*/  SEL R14, R14, RZ, !P1 ;  /* 0x000000ff0e0e7207 */ /* 0x020fc60004800000 */
[----:B------:R-:W-:-:S04]  /*06a0*/  FADD R0, R0, 9.9999997473787516356e-06 ;  /* 0x3727c5ac00007421 */ /* 0x000fc80000000000 */
[----:B0-----:R-:W0:Y:S01]  /*06b0*/  MUFU.SQRT R8, R0 ;  /* 0x0000000000087308 */ /* 0x001e220000002000 */
[----:B------:R-:W-:-:S07]  /*06c0*/  FADD R14, R14, 9.9999997473787516356e-06 ;  /* 0x3727c5ac0e0e7421 */ /* 0x000fce0000000000 */
[----:B------:R-:W2:Y:S01]  /*06d0*/  MUFU.SQRT R9, R14 ;  /* 0x0000000e00097308 */ /* 0x000ea20000002000 */
[C---:B0-----:R-:W-:Y:S02]  /*06e0*/  FSETP.GT.AND P2, PT, R8.reuse, 8.50705917302346158658e+37, PT ;  /* 0x7e8000000800780b */ /* 0x041fe40003f44000 */
[----:B------:R-:W-:Y:S02]  /*06f0*/  FSETP.GEU.AND P4, PT, R8, 1.175494350822287508e-38, PT ;  /* 0x008000000800780b */ /* 0x000fe40003f8e000 */
[C---:B--2---:R-:W-:Y:S02]  /*0700*/  FSETP.GT.AND P3, PT, R9.reuse, 8.50705917302346158658e+37, PT ;  /* 0x7e8000000900780b */ /* 0x044fe40003f64000 */
[----:B------:R-:W-:-:S07]  /*0710*/  FSETP.GEU.AND P5, PT, R9, 1.175494350822287508e-38, PT ;  /* 0x008000000900780b */ /* 0x000fce0003fae000 */
[----:B------:R-:W-:-:S04]  /*0720*/  @P2 FMUL R8, R8, 0.25 ;  /* 0x3e80000008082820 */ /* 0x000fc80000400000 */
[----:B------:R-:W-:Y:S01]  /*0730*/  @!P4 FMUL R8, R8, 16777216 ;  /* 0x4b8000000808c820 */ /* 0x000fe20000400000 */
[----:B------:R-:W-:Y:S02]  /*0740*/  IMAD.MOV.U32 R0, RZ, RZ, 0x3e800000 ;  /* 0x3e800000ff007424 */ /* 0x000fe400078e00ff */
[----:B------:R-:W-:-:S03]  /*0750*/  @P3 FMUL R9, R9, 0.25 ;  /* 0x3e80000009093820 */ /* 0x000fc60000400000 */
[----:B------:R-:W0:Y:S01]  /*0760*/  MUFU.RCP R8, R8 ;  /* 0x0000000800087308 */ /* 0x000e220000001000 */
[----:B------:R-:W-:Y:S01]  /*0770*/  @!P5 FMUL R9, R9, 16777216 ;  /* 0x4b8000000909d820 */ /* 0x000fe20000400000 */
[----:B-1----:R-:W-:-:S06]  /*0780*/  FSEL R5, R0, 1, P2 ;  /* 0x3f80000000057808 */ /* 0x002fcc0001000000 */
[----:B------:R-:W1:Y:S01]  /*0790*/  MUFU.RCP R9, R9 ;  /* 0x0000000900097308 */ /* 0x000e620000001000 */
[----:B------:R-:W-:Y:S01]  /*07a0*/  @!P4 FMUL R5, R5, 16777216 ;  /* 0x4b8000000505c820 */ /* 0x000fe20000400000 */
[----:B------:R-:W-:-:S03]  /*07b0*/  FSEL R14, R0, 1, P3 ;  /* 0x3f800000000e7808 */ /* 0x000fc60001800000 */
[----:B0-----:R-:W-:Y:S02]  /*07c0*/  FMUL R11, R8, R5 ;  /* 0x00000005080b7220 */ /* 0x001fe40000400000 */
[----:B------:R-:W0:Y:S01]  /*07d0*/  LDC.64 R4, c[0x0][0x248] ;  /* 0x00009200ff047b82 */ /* 0x000e220000000a00 */
[----:B------:R-:W-:-:S04]  /*07e0*/  @!P5 FMUL R14, R14, 16777216 ;  /* 0x4b8000000e0ed820 */ /* 0x000fc80000400000 */
[----:B-1----:R-:W-:Y:S01]  /*07f0*/  FMUL R9, R9, R14 ;  /* 0x0000000e09097220 */ /* 0x002fe20000400000 */
[----:B0-----:R-:W-:Y:S01]  /*0800*/  IMAD.WIDE R4, R12, 0x4, R4 ;  /* 0x000000040c047825 */ /* 0x001fe200078e0204 */
[----:B------:R-:W-:Y:S02]  /*0810*/  SEL R10, R16, RZ, !P1 ;  /* 0x000000ff100a7207 */ /* 0x000fe40004800000 */
[----:B------:R-:W-:Y:S02]  /*0820*/  SEL R17, R17, RZ, !P1 ;  /* 0x000000ff11117207 */ /* 0x000fe40004800000 */
[----:B----4-:R-:W-:-:S03]  /*0830*/  SEL R0, R20, RZ, !P1 ;  /* 0x000000ff14007207 */ /* 0x010fc60004800000 */
[----:B------:R-:W-:Y:S01]  /*0840*/  FADD R10, R10, -R17 ;  /* 0x800000110a0a7221 */ /* 0x000fe20000000000 */
[----:B------:R-:W-:-:S03]  /*0850*/  SEL R21, R21, RZ, !P1 ;  /* 0x000000ff15157207 */ /* 0x000fc60004800000 */
[----:B------:R-:W-:Y:S02]  /*0860*/  FMUL R10, R10, R11 ;  /* 0x0000000b0a0a7220 */ /* 0x000fe40000400000 */
[----:B------:R-:W-:Y:S01]  /*0870*/  FADD R0, R0, -R21 ;  /* 0x8000001500007221 */ /* 0x000fe20000000000 */
[----:B---3--:R-:W-:-:S03]  /*0880*/  SEL R11, R6, RZ, !P1 ;  /* 0x000000ff060b7207 */ /* 0x008fc60004800000 */
[----:B------:R-:W-:Y:S01]  /*0890*/  FMUL R6, R0, R9 ;  /* 0x0000000900067220 */ /* 0x000fe20000400000 */
[----:B------:R-:W-:Y:S02]  /*08a0*/  SEL R19, R19, RZ, !P1 ;  /* 0x000000ff13137207 */ /* 0x000fe40004800000 */
[----:B------:R-:W-:Y:S02]  /*08b0*/  SEL R22, R22, RZ, !P1 ;  /* 0x000000ff16167207 */ /* 0x000fe40004800000 */
[----:B------:R-:W-:Y:S01]  /*08c0*/  SEL R7, R7, RZ, !P1 ;  /* 0x000000ff07077207 */ /* 0x000fe20004800000 */
[----:B------:R-:W-:-:S04]  /*08d0*/  FFMA R0, R10, R19, R11 ;  /* 0x000000130a007223 */ /* 0x000fc8000000000b */
[----:B------:R-:W-:Y:S01]  /*08e0*/  FFMA R7, R6, R22, R7 ;  /* 0x0000001606077223 */ /* 0x000fe20000000007 */
[----:B------:R-:W-:-:S04]  /*08f0*/  FSETP.GEU.AND P2, PT, R0, RZ, PT ;  /* 0x000000ff0000720b */ /* 0x000fc80003f4e000 */
[C---:B------:R-:W-:Y:S02]  /*0900*/  FSETP.GEU.AND P3, PT, R7.reuse, RZ, PT ;  /* 0x000000ff0700720b */ /* 0x040fe40003f6e000 */
[----:B------:R-:W-:Y:S02]  /*0910*/  FSEL R6, R0, RZ, P2 ;  /* 0x000000ff00067208 */ /* 0x000fe40001000000 */
[----:B------:R-:W-:Y:S02]  /*0920*/  FSEL R7, R7, RZ, P3 ;  /* 0x000000ff07077208 */ /* 0x000fe40001800000 */
[----:B------:R-:W-:Y:S02]  /*0930*/  @P1 SEL R6, R2, RZ, P0 ;  /* 0x000000ff02061207 */ /* 0x000fe40000000000 */
[----:B------:R-:W-:-:S05]  /*0940*/  @P1 SEL R7, R3, RZ, P0 ;  /* 0x000000ff03071207 */ /* 0x000fca0000000000 */
[----:B------:R-:W-:Y:S01]  /*0950*/  STG.E.64 desc[UR4][R4.64], R6 ;  /* 0x0000000604007986 */ /* 0x000fe2000c101b04 */
[----:B------:R-:W-:Y:S05]  /*0960*/  EXIT ;  /* 0x000000000000794d */ /* 0x000fea0003800000 */
.L_x_0:
[----:B------:R-:W-:-:S00]  /*0970*/  BRA `(.L_x_0) ;  /* 0xfffffffc00fc7947 */ /* 0x000fc0000383ffff */
[----:B------:R-:W-:-:S00]  /*0980*/  NOP ;  /* 0x0000000000007918 */ /* 0x000fc00000000000 */
[----:B------:R-:W-:-:S00]  /*0990*/  NOP ;  /* 0x0000000000007918 */ /* 0x000fc00000000000 */
[----:B------:R-:W-:-:S00]  /*09a0*/  NOP ;  /* 0x0000000000007918 */ /* 0x000fc00000000000 */
[----:B------:R-:W-:-:S00]  /*09b0*/  NOP ;  /* 0x0000000000007918 */ /* 0x000fc00000000000 */
[----:B------:R-:W-:-:S00]  /*09c0*/  NOP ;  /* 0x0000000000007918 */ /* 0x000fc00000000000 */
[----:B------:R-:W-:-:S00]  /*09d0*/  NOP ;  /* 0x0000000000007918 */ /* 0x000fc00000000000 */
[----:B------:R-:W-:-:S00]  /*09e0*/  NOP ;  /* 0x0000000000007918 */ /* 0x000fc00000000000 */
[----:B------:R-:W-:-:S00]  /*09f0*/  NOP ;  /* 0x0000000000007918 */ /* 0x000fc00000000000 */
.L_x_1:


//--------------------- .nv.global.init           --------------------------
	.section	.nv.global.init,"aw",@progbits
.nv.global.init:
	.type		_$_str,@object
	.size		_$_str,(_$_str_$_2 - _$_str)
_$_str:
        /*0000*/ 	.byte	0x5f, 0x5f, 0x43, 0x55, 0x44, 0x41, 0x5f, 0x46, 0x54, 0x5a, 0x00
	.type		_$_str_$_2,@object
	.size		_$_str_$_2,(.L_1 - _$_str_$_2)
_$_str_$_2:
        /*000b*/ 	.byte	0x5f, 0x5f, 0x43, 0x55, 0x44, 0x41, 0x5f, 0x50, 0x52, 0x45, 0x43, 0x5f, 0x53, 0x51, 0x52, 0x54
        /*001b*/ 	.byte	0x00
.L_1:


//--------------------- .nv.constant0.triton_poi_fused_cat_12 --------------------------
	.section	.nv.constant0.triton_poi_fused_cat_12,"a",@progbits
	.sectionflags	@""
	.align	4
.nv.constant0.triton_poi_fused_cat_12:
	.zero		596
